//
// Generated by NVIDIA NVVM Compiler
//
// Compiler Build ID: CL-36424714
// Cuda compilation tools, release 13.0, V13.0.88
// Based on NVVM 20.0.0
//

.version 9.0
.target sm_100
.address_size 64

	// .globl	_Z15gpu_matrix_multPlS_S_iii

.visible .entry _Z15gpu_matrix_multPlS_S_iii(
	.param .u64 .ptr .align 1 _Z15gpu_matrix_multPlS_S_iii_param_0,
	.param .u64 .ptr .align 1 _Z15gpu_matrix_multPlS_S_iii_param_1,
	.param .u64 .ptr .align 1 _Z15gpu_matrix_multPlS_S_iii_param_2,
	.param .u32 _Z15gpu_matrix_multPlS_S_iii_param_3,
	.param .u32 _Z15gpu_matrix_multPlS_S_iii_param_4,
	.param .u32 _Z15gpu_matrix_multPlS_S_iii_param_5
)
{
	.reg .pred 	%p<13>;
	.reg .b32 	%r<106>;
	.reg .b64 	%rd<87>;

	ld.param.u64 	%rd9, [_Z15gpu_matrix_multPlS_S_iii_param_0];
	ld.param.u64 	%rd10, [_Z15gpu_matrix_multPlS_S_iii_param_1];
	ld.param.u64 	%rd8, [_Z15gpu_matrix_multPlS_S_iii_param_2];
	ld.param.u32 	%r32, [_Z15gpu_matrix_multPlS_S_iii_param_3];
	ld.param.u32 	%r30, [_Z15gpu_matrix_multPlS_S_iii_param_4];
	ld.param.u32 	%r31, [_Z15gpu_matrix_multPlS_S_iii_param_5];
	cvta.to.global.u64 	%rd1, %rd10;
	cvta.to.global.u64 	%rd2, %rd9;
	mov.u32 	%r33, %ctaid.y;
	mov.u32 	%r34, %ntid.y;
	mov.u32 	%r35, %tid.y;
	mad.lo.s32 	%r1, %r33, %r34, %r35;
	mov.u32 	%r36, %ctaid.x;
	mov.u32 	%r37, %ntid.x;
	mov.u32 	%r38, %tid.x;
	mad.lo.s32 	%r2, %r36, %r37, %r38;
	setp.ge.s32 	%p1, %r1, %r32;
	setp.ge.s32 	%p2, %r2, %r31;
	or.pred  	%p3, %p1, %p2;
	@%p3 bra 	$L__BB0_15;
	setp.lt.s32 	%p4, %r30, 1;
	mov.b64 	%rd86, 0;
	@%p4 bra 	$L__BB0_14;
	mul.lo.s32 	%r3, %r30, %r1;
	and.b32  	%r4, %r30, 7;
	setp.lt.u32 	%p5, %r30, 8;
	mov.b32 	%r100, 0;
	mov.u32 	%r105, %r100;
	@%p5 bra 	$L__BB0_5;
	and.b32  	%r100, %r30, 2147483640;
	neg.s32 	%r94, %r100;
	shl.b32 	%r7, %r31, 3;
	mul.wide.u32 	%rd12, %r3, 8;
	add.s64 	%rd13, %rd12, %rd2;
	add.s64 	%rd85, %rd13, 32;
	mov.b32 	%r105, 0;
	mul.wide.s32 	%rd19, %r31, 8;
	mov.u32 	%r93, %r2;
$L__BB0_4:
	.pragma "nounroll";
	ld.global.u64 	%rd14, [%rd85+-32];
	mul.wide.s32 	%rd15, %r93, 8;
	add.s64 	%rd16, %rd1, %rd15;
	ld.global.u64 	%rd17, [%rd16];
	cvt.u32.u64 	%r42, %rd17;
	cvt.u32.u64 	%r43, %rd14;
	mad.lo.s32 	%r44, %r42, %r43, %r105;
	ld.global.u64 	%rd18, [%rd85+-24];
	add.s64 	%rd20, %rd16, %rd19;
	ld.global.u64 	%rd21, [%rd20];
	cvt.u32.u64 	%r45, %rd21;
	cvt.u32.u64 	%r46, %rd18;
	mad.lo.s32 	%r47, %r45, %r46, %r44;
	ld.global.u64 	%rd22, [%rd85+-16];
	add.s64 	%rd23, %rd20, %rd19;
	ld.global.u64 	%rd24, [%rd23];
	cvt.u32.u64 	%r48, %rd24;
	cvt.u32.u64 	%r49, %rd22;
	mad.lo.s32 	%r50, %r48, %r49, %r47;
	ld.global.u64 	%rd25, [%rd85+-8];
	add.s64 	%rd26, %rd23, %rd19;
	ld.global.u64 	%rd27, [%rd26];
	cvt.u32.u64 	%r51, %rd27;
	cvt.u32.u64 	%r52, %rd25;
	mad.lo.s32 	%r53, %r51, %r52, %r50;
	ld.global.u64 	%rd28, [%rd85];
	add.s64 	%rd29, %rd26, %rd19;
	ld.global.u64 	%rd30, [%rd29];
	cvt.u32.u64 	%r54, %rd30;
	cvt.u32.u64 	%r55, %rd28;
	mad.lo.s32 	%r56, %r54, %r55, %r53;
	ld.global.u64 	%rd31, [%rd85+8];
	add.s64 	%rd32, %rd29, %rd19;
	ld.global.u64 	%rd33, [%rd32];
	cvt.u32.u64 	%r57, %rd33;
	cvt.u32.u64 	%r58, %rd31;
	mad.lo.s32 	%r59, %r57, %r58, %r56;
	ld.global.u64 	%rd34, [%rd85+16];
	add.s64 	%rd35, %rd32, %rd19;
	ld.global.u64 	%rd36, [%rd35];
	cvt.u32.u64 	%r60, %rd36;
	cvt.u32.u64 	%r61, %rd34;
	mad.lo.s32 	%r62, %r60, %r61, %r59;
	ld.global.u64 	%rd37, [%rd85+24];
	add.s64 	%rd38, %rd35, %rd19;
	ld.global.u64 	%rd39, [%rd38];
	cvt.u32.u64 	%r63, %rd39;
	cvt.u32.u64 	%r64, %rd37;
	mad.lo.s32 	%r105, %r63, %r64, %r62;
	add.s32 	%r94, %r94, 8;
	add.s32 	%r93, %r93, %r7;
	add.s64 	%rd85, %rd85, 64;
	setp.ne.s32 	%p6, %r94, 0;
	@%p6 bra 	$L__BB0_4;
$L__BB0_5:
	setp.eq.s32 	%p7, %r4, 0;
	@%p7 bra 	$L__BB0_13;
	and.b32  	%r17, %r30, 3;
	setp.lt.u32 	%p8, %r4, 4;
	@%p8 bra 	$L__BB0_8;
	add.s32 	%r66, %r100, %r3;
	mul.wide.u32 	%rd40, %r66, 8;
	add.s64 	%rd41, %rd2, %rd40;
	ld.global.u64 	%rd42, [%rd41];
	mad.lo.s32 	%r67, %r100, %r31, %r2;
	mul.wide.s32 	%rd43, %r67, 8;
	add.s64 	%rd44, %rd1, %rd43;
	ld.global.u64 	%rd45, [%rd44];
	cvt.u32.u64 	%r68, %rd45;
	cvt.u32.u64 	%r69, %rd42;
	mad.lo.s32 	%r70, %r68, %r69, %r105;
	cvt.u64.u32 	%rd46, %r3;
	cvt.u64.u32 	%rd47, %r100;
	add.s64 	%rd48, %rd47, %rd46;
	shl.b64 	%rd49, %rd48, 3;
	add.s64 	%rd50, %rd2, %rd49;
	ld.global.u64 	%rd51, [%rd50+8];
	mul.wide.s32 	%rd52, %r31, 8;
	add.s64 	%rd53, %rd44, %rd52;
	ld.global.u64 	%rd54, [%rd53];
	cvt.u32.u64 	%r71, %rd54;
	cvt.u32.u64 	%r72, %rd51;
	mad.lo.s32 	%r73, %r71, %r72, %r70;
	ld.global.u64 	%rd55, [%rd50+16];
	add.s64 	%rd56, %rd53, %rd52;
	ld.global.u64 	%rd57, [%rd56];
	cvt.u32.u64 	%r74, %rd57;
	cvt.u32.u64 	%r75, %rd55;
	mad.lo.s32 	%r76, %r74, %r75, %r73;
	ld.global.u64 	%rd58, [%rd50+24];
	add.s64 	%rd59, %rd56, %rd52;
	ld.global.u64 	%rd60, [%rd59];
	cvt.u32.u64 	%r77, %rd60;
	cvt.u32.u64 	%r78, %rd58;
	mad.lo.s32 	%r105, %r77, %r78, %r76;
	add.s32 	%r100, %r100, 4;
$L__BB0_8:
	setp.eq.s32 	%p9, %r17, 0;
	@%p9 bra 	$L__BB0_13;
	setp.eq.s32 	%p10, %r17, 1;
	@%p10 bra 	$L__BB0_11;
	add.s32 	%r80, %r100, %r3;
	mul.wide.u32 	%rd61, %r80, 8;
	add.s64 	%rd62, %rd2, %rd61;
	ld.global.u64 	%rd63, [%rd62];
	mad.lo.s32 	%r81, %r100, %r31, %r2;
	mul.wide.s32 	%rd64, %r81, 8;
	add.s64 	%rd65, %rd1, %rd64;
	ld.global.u64 	%rd66, [%rd65];
	cvt.u32.u64 	%r82, %rd66;
	cvt.u32.u64 	%r83, %rd63;
	mad.lo.s32 	%r84, %r82, %r83, %r105;
	cvt.u64.u32 	%rd67, %r3;
	cvt.u64.u32 	%rd68, %r100;
	add.s64 	%rd69, %rd68, %rd67;
	shl.b64 	%rd70, %rd69, 3;
	add.s64 	%rd71, %rd2, %rd70;
	ld.global.u64 	%rd72, [%rd71+8];
	mul.wide.s32 	%rd73, %r31, 8;
	add.s64 	%rd74, %rd65, %rd73;
	ld.global.u64 	%rd75, [%rd74];
	cvt.u32.u64 	%r85, %rd75;
	cvt.u32.u64 	%r86, %rd72;
	mad.lo.s32 	%r105, %r85, %r86, %r84;
	add.s32 	%r100, %r100, 2;
$L__BB0_11:
	and.b32  	%r87, %r30, 1;
	setp.eq.b32 	%p11, %r87, 1;
	not.pred 	%p12, %p11;
	@%p12 bra 	$L__BB0_13;
	add.s32 	%r88, %r100, %r3;
	mul.wide.u32 	%rd76, %r88, 8;
	add.s64 	%rd77, %rd2, %rd76;
	ld.global.u64 	%rd78, [%rd77];
	mad.lo.s32 	%r89, %r100, %r31, %r2;
	mul.wide.s32 	%rd79, %r89, 8;
	add.s64 	%rd80, %rd1, %rd79;
	ld.global.u64 	%rd81, [%rd80];
	cvt.u32.u64 	%r90, %rd81;
	cvt.u32.u64 	%r91, %rd78;
	mad.lo.s32 	%r105, %r90, %r91, %r105;
$L__BB0_13:
	cvt.s64.s32 	%rd86, %r105;
$L__BB0_14:
	mad.lo.s32 	%r92, %r31, %r1, %r2;
	cvta.to.global.u64 	%rd82, %rd8;
	mul.wide.s32 	%rd83, %r92, 8;
	add.s64 	%rd84, %rd82, %rd83;
	st.global.u64 	[%rd84], %rd86;
$L__BB0_15:
	ret;

}


// ===== COMPILED SASS (sm_100) =====

	.target	sm_100

	.elftype	@"ET_EXEC"


//--------------------- .note.nv.tkinfo           --------------------------
	.section	.note.nv.tkinfo,"",@"SHT_NOTE"
	.sectionflags	@"SHF_NOTE_NV_TKINFO"
	.tkinfo
        /*0018*/ 	.word	0x00000002
        /*0030*/ 	.string	""
        /*0030*/ 	.string	"ptxas"
        /*0030*/ 	.string	"Cuda compilation tools, release 13.0, V13.0.88"
        /*0030*/ 	.string	"Build cuda_13.0.r13.0/compiler.36424714_0"
        /*0030*/ 	.string	"-arch sm_100 -m 64 "



//--------------------- .note.nv.cuinfo           --------------------------
	.section	.note.nv.cuinfo,"",@"SHT_NOTE"
	.sectionflags	@"SHF_NOTE_NV_CUINFO"
        /*0018*/ 	.short	0x0002
        /*001a*/ 	.short	0x0064
        /*001c*/ 	.short	0x0082
	.zero		2


//--------------------- .nv.info                  --------------------------
	.section	.nv.info,"",@"SHT_CUDA_INFO"
	.align	4


	//----- nvinfo : EIATTR_REGCOUNT
	.align		4
        /*0000*/ 	.byte	0x04, 0x2f
        /*0002*/ 	.short	(.L_1 - .L_0)
	.align		4
.L_0:
        /*0004*/ 	.word	index@(_Z15gpu_matrix_multPlS_S_iii)
        /*0008*/ 	.word	0x00000020


	//----- nvinfo : EIATTR_FRAME_SIZE
	.align		4
.L_1:
        /*000c*/ 	.byte	0x04, 0x11
        /*000e*/ 	.short	(.L_3 - .L_2)
	.align		4
.L_2:
        /*0010*/ 	.word	index@(_Z15gpu_matrix_multPlS_S_iii)
        /*0014*/ 	.word	0x00000000


	//----- nvinfo : EIATTR_MIN_STACK_SIZE
	.align		4
.L_3:
        /*0018*/ 	.byte	0x04, 0x12
        /*001a*/ 	.short	(.L_5 - .L_4)
	.align		4
.L_4:
        /*001c*/ 	.word	index@(_Z15gpu_matrix_multPlS_S_iii)
        /*0020*/ 	.word	0x00000000
.L_5:


//--------------------- .nv.compat                --------------------------
	.section	.nv.compat,"",@"SHT_CUDA_COMPAT_INFO"
	.align	4
        /*0000*/ 	.byte	0x02, 0x09, 0x00, 0x00, 0x02, 0x02, 0x01, 0x00, 0x02, 0x05, 0x05, 0x00, 0x03, 0x07, 0x01, 0x01
        /*0010*/ 	.byte	0x02, 0x03, 0x00, 0x00, 0x02, 0x06, 0x01, 0x00, 0x04, 0x0b, 0x08, 0x00, 0x09, 0x00, 0x00, 0x00
        /*0020*/ 	.byte	0x00, 0x00, 0x00, 0x00


//--------------------- .nv.info._Z15gpu_matrix_multPlS_S_iii --------------------------
	.section	.nv.info._Z15gpu_matrix_multPlS_S_iii,"",@"SHT_CUDA_INFO"
	.sectionflags	@""
	.align	4


	//----- nvinfo : EIATTR_CUDA_API_VERSION
	.align		4
        /*0000*/ 	.byte	0x04, 0x37
        /*0002*/ 	.short	(.L_7 - .L_6)
.L_6:
        /*0004*/ 	.word	0x00000082


	//----- nvinfo : EIATTR_KPARAM_INFO
	.align		4
.L_7:
        /*0008*/ 	.byte	0x04, 0x17
        /*000a*/ 	.short	(.L_9 - .L_8)
.L_8:
        /*000c*/ 	.word	0x00000000
        /*0010*/ 	.short	0x0005
        /*0012*/ 	.short	0x0020
        /*0014*/ 	.byte	0x00, 0xf0, 0x11, 0x00


	//----- nvinfo : EIATTR_KPARAM_INFO
	.align		4
.L_9:
        /*0018*/ 	.byte	0x04, 0x17
        /*001a*/ 	.short	(.L_11 - .L_10)
.L_10:
        /*001c*/ 	.word	0x00000000
        /*0020*/ 	.short	0x0004
        /*0022*/ 	.short	0x001c
        /*0024*/ 	.byte	0x00, 0xf0, 0x11, 0x00


	//----- nvinfo : EIATTR_KPARAM_INFO
	.align		4
.L_11:
        /*0028*/ 	.byte	0x04, 0x17
        /*002a*/ 	.short	(.L_13 - .L_12)
.L_12:
        /*002c*/ 	.word	0x00000000
        /*0030*/ 	.short	0x0003
        /*0032*/ 	.short	0x0018
        /*0034*/ 	.byte	0x00, 0xf0, 0x11, 0x00


	//----- nvinfo : EIATTR_KPARAM_INFO
	.align		4
.L_13:
        /*0038*/ 	.byte	0x04, 0x17
        /*003a*/ 	.short	(.L_15 - .L_14)
.L_14:
        /*003c*/ 	.word	0x00000000
        /*0040*/ 	.short	0x0002
        /*0042*/ 	.short	0x0010
        /*0044*/ 	.byte	0x00, 0xf5, 0x21, 0x00


	//----- nvinfo : EIATTR_KPARAM_INFO
	.align		4
.L_15:
        /*0048*/ 	.byte	0x04, 0x17
        /*004a*/ 	.short	(.L_17 - .L_16)
.L_16:
        /*004c*/ 	.word	0x00000000
        /*0050*/ 	.short	0x0001
        /*0052*/ 	.short	0x0008
        /*0054*/ 	.byte	0x00, 0xf5, 0x21, 0x00


	//----- nvinfo : EIATTR_KPARAM_INFO
	.align		4
.L_17:
        /*0058*/ 	.byte	0x04, 0x17
        /*005a*/ 	.short	(.L_19 - .L_18)
.L_18:
        /*005c*/ 	.word	0x00000000
        /*0060*/ 	.short	0x0000
        /*0062*/ 	.short	0x0000
        /*0064*/ 	.byte	0x00, 0xf5, 0x21, 0x00


	//----- nvinfo : EIATTR_SPARSE_MMA_MASK
	.align		4
.L_19:
        /*0068*/ 	.byte	0x03, 0x50
        /*006a*/ 	.short	0x0000


	//----- nvinfo : EIATTR_MAXREG_COUNT
	.align		4
        /*006c*/ 	.byte	0x03, 0x1b
        /*006e*/ 	.short	0x00ff


	//----- nvinfo : EIATTR_MERCURY_ISA_VERSION
	.align		4
        /*0070*/ 	.byte	0x03, 0x5f
        /*0072*/ 	.short	0x0101


	//----- nvinfo : EIATTR_VRC_CTA_INIT_COUNT
	.align		4
        /*0074*/ 	.byte	0x02, 0x4a
	.zero		1
	.zero		1


	//----- nvinfo : EIATTR_EXIT_INSTR_OFFSETS
	.align		4
        /*0078*/ 	.byte	0x04, 0x1c
        /*007a*/ 	.short	(.L_21 - .L_20)


	//   ....[0]....
.L_20:
        /*007c*/ 	.word	0x000000d0


	//   ....[1]....
        /*0080*/ 	.word	0x000008f0


	//----- nvinfo : EIATTR_CBANK_PARAM_SIZE
	.align		4
.L_21:
        /*0084*/ 	.byte	0x03, 0x19
        /*0086*/ 	.short	0x0024


	//----- nvinfo : EIATTR_PARAM_CBANK
	.align		4
        /*0088*/ 	.byte	0x04, 0x0a
        /*008a*/ 	.short	(.L_23 - .L_22)
	.align		4
.L_22:
        /*008c*/ 	.word	index@(.nv.constant0._Z15gpu_matrix_multPlS_S_iii)
        /*0090*/ 	.short	0x0380
        /*0092*/ 	.short	0x0024


	//----- nvinfo : EIATTR_SW_WAR
	.align		4
.L_23:
        /*0094*/ 	.byte	0x04, 0x36
        /*0096*/ 	.short	(.L_25 - .L_24)
.L_24:
        /*0098*/ 	.word	0x00000008
.L_25:


//--------------------- .nv.callgraph             --------------------------
	.section	.nv.callgraph,"",@"SHT_CUDA_CALLGRAPH"
	.align	4
	.sectionentsize	8
	.align		4
        /*0000*/ 	.word	0x00000000
	.align		4
        /*0004*/ 	.word	0xffffffff
	.align		4
        /*0008*/ 	.word	0x00000000
	.align		4
        /*000c*/ 	.word	0xfffffffe
	.align		4
        /*0010*/ 	.word	0x00000000
	.align		4
        /*0014*/ 	.word	0xfffffffd
	.align		4
        /*0018*/ 	.word	0x00000000
	.align		4
        /*001c*/ 	.word	0xfffffffc


//--------------------- .text._Z15gpu_matrix_multPlS_S_iii --------------------------
	.section	.text._Z15gpu_matrix_multPlS_S_iii,"ax",@progbits
	.align	128
        .global         _Z15gpu_matrix_multPlS_S_iii
        .type           _Z15gpu_matrix_multPlS_S_iii,@function
        .size           _Z15gpu_matrix_multPlS_S_iii,(.L_x_6 - _Z15gpu_matrix_multPlS_S_iii)
        .other          _Z15gpu_matrix_multPlS_S_iii,@"STO_CUDA_ENTRY STV_DEFAULT"
_Z15gpu_matrix_multPlS_S_iii:
.text._Z15gpu_matrix_multPlS_S_iii:
[----:B------:R-:W-:Y:S01]  /*0000*/  LDC R1, c[0x0][0x37c] ;  /* 0x0000df00ff017b82 */ /* 0x000fe20000000800 */
[----:B------:R-:W0:Y:S07]  /*0010*/  S2R R5, SR_TID.X ;  /* 0x0000000000057919 */ /* 0x000e2e0000002100 */
[----:B------:R-:W1:Y:S01]  /*0020*/  LDC R16, c[0x0][0x364] ;  /* 0x0000d900ff107b82 */ /* 0x000e620000000800 */
[----:B------:R-:W2:Y:S01]  /*0030*/  LDCU UR6, c[0x0][0x398] ;  /* 0x00007300ff0677ac */ /* 0x000ea20008000800 */
[----:B------:R-:W1:Y:S06]  /*0040*/  S2R R3, SR_TID.Y ;  /* 0x0000000000037919 */ /* 0x000e6c0000002200 */
[----:B------:R-:W0:Y:S08]  /*0050*/  S2UR UR5, SR_CTAID.X ;  /* 0x00000000000579c3 */ /* 0x000e300000002500 */
[----:B------:R-:W0:Y:S08]  /*0060*/  LDC R0, c[0x0][0x360] ;  /* 0x0000d800ff007b82 */ /* 0x000e300000000800 */
[----:B------:R-:W1:Y:S08]  /*0070*/  S2UR UR4, SR_CTAID.Y ;  /* 0x00000000000479c3 */ /* 0x000e700000002600 */
[----:B------:R-:W3:Y:S01]  /*0080*/  LDC R17, c[0x0][0x3a0] ;  /* 0x0000e800ff117b82 */ /* 0x000ee20000000800 */
[----:B0-----:R-:W-:-:S02]  /*0090*/  IMAD R0, R0, UR5, R5 ;  /* 0x0000000500007c24 */ /* 0x001fc4000f8e0205 */
[----:B-1----:R-:W-:-:S03]  /*00a0*/  IMAD R16, R16, UR4, R3 ;  /* 0x0000000410107c24 */ /* 0x002fc6000f8e0203 */
[----:B---3--:R-:W-:-:S04]  /*00b0*/  ISETP.GE.AND P0, PT, R0, R17, PT ;  /* 0x000000110000720c */ /* 0x008fc80003f06270 */
[----:B--2---:R-:W-:-:S13]  /*00c0*/  ISETP.GE.OR P0, PT, R16, UR6, P0 ;  /* 0x0000000610007c0c */ /* 0x004fda0008706670 */
[----:B------:R-:W-:Y:S05]  /*00d0*/  @P0 EXIT ;  /* 0x000000000000094d */ /* 0x000fea0003800000 */
[----:B------:R-:W0:Y:S01]  /*00e0*/  LDC R19, c[0x0][0x39c] ;  /* 0x0000e700ff137b82 */ /* 0x000e220000000800 */
[----:B------:R-:W1:Y:S01]  /*00f0*/  LDCU.64 UR4, c[0x0][0x358] ;  /* 0x00006b00ff0477ac */ /* 0x000e620008000a00 */
[----:B------:R-:W-:Y:S02]  /*0100*/  CS2R R24, SRZ ;  /* 0x0000000000187805 */ /* 0x000fe4000001ff00 */
[----:B0-----:R-:W-:-:S13]  /*0110*/  ISETP.GE.AND P0, PT, R19, 0x1, PT ;  /* 0x000000011300780c */ /* 0x001fda0003f06270 */
[----:B-1----:R-:W-:Y:S05]  /*0120*/  @!P0 BRA `(.L_x_0) ;  /* 0x0000000400e08947 */ /* 0x002fea0003800000 */
[C---:B------:R-:W-:Y:S01]  /*0130*/  ISETP.GE.U32.AND P1, PT, R19.reuse, 0x8, PT ;  /* 0x000000081300780c */ /* 0x040fe20003f26070 */
[----:B------:R-:W-:Y:S01]  /*0140*/  HFMA2 R21, -RZ, RZ, 0, 0 ;  /* 0x00000000ff157431 */ /* 0x000fe200000001ff */
[----:B------:R-:W-:Y:S01]  /*0150*/  LOP3.LUT R27, R19, 0x7, RZ, 0xc0, !PT ;  /* 0x00000007131b7812 */ /* 0x000fe200078ec0ff */
[----:B------:R-:W-:Y:S01]  /*0160*/  IMAD R18, R16, R19, RZ ;  /* 0x0000001310127224 */ /* 0x000fe200078e02ff */
[----:B------:R-:W-:Y:S02]  /*0170*/  MOV R24, RZ ;  /* 0x000000ff00187202 */ /* 0x000fe40000000f00 */
[----:B------:R-:W-:-:S07]  /*0180*/  ISETP.NE.AND P0, PT, R27, RZ, PT ;  /* 0x000000ff1b00720c */ /* 0x000fce0003f05270 */
[----:B------:R-:W-:Y:S06]  /*0190*/  @!P1 BRA `(.L_x_1) ;  /* 0x0000000000c09947 */ /* 0x000fec0003800000 */
[----:B------:R-:W0:Y:S01]  /*01a0*/  LDC.64 R2, c[0x0][0x380] ;  /* 0x0000e000ff027b82 */ /* 0x000e220000000a00 */
[----:B------:R-:W-:Y:S02]  /*01b0*/  LOP3.LUT R21, R19, 0x7ffffff8, RZ, 0xc0, !PT ;  /* 0x7ffffff813157812 */ /* 0x000fe400078ec0ff */
[----:B------:R-:W-:Y:S02]  /*01c0*/  MOV R24, RZ ;  /* 0x000000ff00187202 */ /* 0x000fe40000000f00 */
[----:B------:R-:W-:Y:S02]  /*01d0*/  MOV R20, R0 ;  /* 0x0000000000147202 */ /* 0x000fe40000000f00 */
[----:B------:R-:W-:Y:S01]  /*01e0*/  IADD3 R22, PT, PT, -R21, RZ, RZ ;  /* 0x000000ff15167210 */ /* 0x000fe20007ffe1ff */
[----:B0-----:R-:W-:-:S03]  /*01f0*/  IMAD.WIDE.U32 R2, R18, 0x8, R2 ;  /* 0x0000000812027825 */ /* 0x001fc600078e0002 */
[----:B------:R-:W-:-:S04]  /*0200*/  IADD3 R4, P1, PT, R2, 0x20, RZ ;  /* 0x0000002002047810 */ /* 0x000fc80007f3e0ff */
[----:B------:R-:W-:-:S09]  /*0210*/  IADD3.X R3, PT, PT, RZ, R3, RZ, P1, !PT ;  /* 0x00000003ff037210 */ /* 0x000fd20000ffe4ff */
.L_x_2:
[----:B------:R-:W0:Y:S01]  /*0220*/  LDC.64 R14, c[0x0][0x388] ;  /* 0x0000e200ff0e7b82 */ /* 0x000e220000000a00 */
[----:B------:R-:W-:-:S05]  /*0230*/  MOV R2, R4 ;  /* 0x0000000400027202 */ /* 0x000fca0000000f00 */
[----:B------:R-:W2:Y:S04]  /*0240*/  LDG.E R25, desc[UR4][R2.64+-0x20] ;  /* 0xffffe00402197981 */ /* 0x000ea8000c1e1900 */
[----:B------:R-:W3:Y:S04]  /*0250*/  LDG.E R23, desc[UR4][R2.64+-0x18] ;  /* 0xffffe80402177981 */ /* 0x000ee8000c1e1900 */
[----:B------:R-:W4:Y:S04]  /*0260*/  LDG.E R29, desc[UR4][R2.64+-0x10] ;  /* 0xfffff004021d7981 */ /* 0x000f28000c1e1900 */
[----:B------:R-:W5:Y:S01]  /*0270*/  LDG.E R28, desc[UR4][R2.64+-0x8] ;  /* 0xfffff804021c7981 */ /* 0x000f62000c1e1900 */
[----:B0-----:R-:W-:-:S05]  /*0280*/  IMAD.WIDE R14, R20, 0x8, R14 ;  /* 0x00000008140e7825 */ /* 0x001fca00078e020e */
[----:B------:R0:W2:Y:S01]  /*0290*/  LDG.E R26, desc[UR4][R14.64] ;  /* 0x000000040e1a7981 */ /* 0x0000a2000c1e1900 */
[----:B------:R-:W-:-:S04]  /*02a0*/  IMAD.WIDE R12, R17, 0x8, R14 ;  /* 0x00000008110c7825 */ /* 0x000fc800078e020e */
[C---:B------:R-:W-:Y:S02]  /*02b0*/  IMAD.WIDE R4, R17.reuse, 0x8, R12 ;  /* 0x0000000811047825 */ /* 0x040fe400078e020c */
[----:B------:R-:W3:Y:S02]  /*02c0*/  LDG.E R12, desc[UR4][R12.64] ;  /* 0x000000040c0c7981 */ /* 0x000ee4000c1e1900 */
[C---:B------:R-:W-:Y:S02]  /*02d0*/  IMAD.WIDE R8, R17.reuse, 0x8, R4 ;  /* 0x0000000811087825 */ /* 0x040fe400078e0204 */
[----:B------:R-:W4:Y:S02]  /*02e0*/  LDG.E R4, desc[UR4][R4.64] ;  /* 0x0000000404047981 */ /* 0x000f24000c1e1900 */
[C---:B------:R-:W-:Y:S02]  /*02f0*/  IMAD.WIDE R6, R17.reuse, 0x8, R8 ;  /* 0x0000000811067825 */ /* 0x040fe400078e0208 */
[----:B------:R-:W5:Y:S02]  /*0300*/  LDG.E R8, desc[UR4][R8.64] ;  /* 0x0000000408087981 */ /* 0x000f64000c1e1900 */
[----:B------:R-:W-:-:S02]  /*0310*/  IMAD.WIDE R10, R17, 0x8, R6 ;  /* 0x00000008110a7825 */ /* 0x000fc400078e0206 */
[----:B------:R-:W5:Y:S04]  /*0320*/  LDG.E R5, desc[UR4][R2.64] ;  /* 0x0000000402057981 */ /* 0x000f68000c1e1900 */
[----:B------:R-:W5:Y:S01]  /*0330*/  LDG.E R6, desc[UR4][R6.64] ;  /* 0x0000000406067981 */ /* 0x000f62000c1e1900 */
[----:B0-----:R-:W-:-:S03]  /*0340*/  IMAD.WIDE R14, R17, 0x8, R10 ;  /* 0x00000008110e7825 */ /* 0x001fc600078e020a */
[----:B------:R-:W5:Y:S04]  /*0350*/  LDG.E R10, desc[UR4][R10.64] ;  /* 0x000000040a0a7981 */ /* 0x000f68000c1e1900 */
[----:B------:R-:W5:Y:S04]  /*0360*/  LDG.E R13, desc[UR4][R14.64] ;  /* 0x000000040e0d7981 */ /* 0x000f68000c1e1900 */
[----:B------:R-:W5:Y:S04]  /*0370*/  LDG.E R7, desc[UR4][R2.64+0x8] ;  /* 0x0000080402077981 */ /* 0x000f68000c1e1900 */
[----:B------:R-:W5:Y:S01]  /*0380*/  LDG.E R9, desc[UR4][R2.64+0x18] ;  /* 0x0000180402097981 */ /* 0x000f62000c1e1900 */
[----:B--2---:R-:W-:-:S02]  /*0390*/  IMAD R26, R25, R26, R24 ;  /* 0x0000001a191a7224 */ /* 0x004fc400078e0218 */
[----:B------:R-:W-:Y:S02]  /*03a0*/  IMAD.WIDE R24, R17, 0x8, R14 ;  /* 0x0000000811187825 */ /* 0x000fe400078e020e */
[----:B------:R0:W2:Y:S04]  /*03b0*/  LDG.E R14, desc[UR4][R2.64+0x10] ;  /* 0x00001004020e7981 */ /* 0x0000a8000c1e1900 */
[----:B------:R-:W2:Y:S01]  /*03c0*/  LDG.E R24, desc[UR4][R24.64] ;  /* 0x0000000418187981 */ /* 0x000ea2000c1e1900 */
[----:B---3--:R-:W-:Y:S01]  /*03d0*/  IMAD R12, R23, R12, R26 ;  /* 0x0000000c170c7224 */ /* 0x008fe200078e021a */
[----:B------:R-:W-:-:S03]  /*03e0*/  IADD3 R22, PT, PT, R22, 0x8, RZ ;  /* 0x0000000816167810 */ /* 0x000fc60007ffe0ff */
[----:B----4-:R-:W-:Y:S01]  /*03f0*/  IMAD R29, R29, R4, R12 ;  /* 0x000000041d1d7224 */ /* 0x010fe200078e020c */
[----:B------:R-:W-:-:S03]  /*0400*/  ISETP.NE.AND P1, PT, R22, RZ, PT ;  /* 0x000000ff1600720c */ /* 0x000fc60003f25270 */
[----:B-----5:R-:W-:Y:S01]  /*0410*/  IMAD R8, R28, R8, R29 ;  /* 0x000000081c087224 */ /* 0x020fe200078e021d */
[----:B------:R-:W-:-:S03]  /*0420*/  IADD3 R4, P2, PT, R2, 0x40, RZ ;  /* 0x0000004002047810 */ /* 0x000fc60007f5e0ff */
[----:B------:R-:W-:Y:S01]  /*0430*/  IMAD R5, R5, R6, R8 ;  /* 0x0000000605057224 */ /* 0x000fe200078e0208 */
[----:B0-----:R-:W-:Y:S02]  /*0440*/  IADD3.X R3, PT, PT, RZ, R3, RZ, P2, !PT ;  /* 0x00000003ff037210 */ /* 0x001fe400017fe4ff */
[----:B------:R-:W-:Y:S01]  /*0450*/  LEA R20, R17, R20, 0x3 ;  /* 0x0000001411147211 */ /* 0x000fe200078e18ff */
[----:B------:R-:W-:-:S04]  /*0460*/  IMAD R5, R7, R10, R5 ;  /* 0x0000000a07057224 */ /* 0x000fc800078e0205 */
[----:B--2---:R-:W-:-:S04]  /*0470*/  IMAD R5, R14, R13, R5 ;  /* 0x0000000d0e057224 */ /* 0x004fc800078e0205 */
[----:B------:R-:W-:Y:S01]  /*0480*/  IMAD R24, R9, R24, R5 ;  /* 0x0000001809187224 */ /* 0x000fe200078e0205 */
[----:B------:R-:W-:Y:S06]  /*0490*/  @P1 BRA `(.L_x_2) ;  /* 0xfffffffc00601947 */ /* 0x000fec000383ffff */
.L_x_1:
[----:B------:R-:W-:Y:S05]  /*04a0*/  @!P0 BRA `(.L_x_3) ;  /* 0x0000000000fc8947 */ /* 0x000fea0003800000 */
[----:B------:R-:W-:Y:S02]  /*04b0*/  ISETP.GE.U32.AND P1, PT, R27, 0x4, PT ;  /* 0x000000041b00780c */ /* 0x000fe40003f26070 */
[----:B------:R-:W-:-:S04]  /*04c0*/  LOP3.LUT R14, R19, 0x3, RZ, 0xc0, !PT ;  /* 0x00000003130e7812 */ /* 0x000fc800078ec0ff */
[----:B------:R-:W-:-:S07]  /*04d0*/  ISETP.NE.AND P0, PT, R14, RZ, PT ;  /* 0x000000ff0e00720c */ /* 0x000fce0003f05270 */
[----:B------:R-:W-:Y:S06]  /*04e0*/  @!P1 BRA `(.L_x_4) ;  /* 0x00000000006c9947 */ /* 0x000fec0003800000 */
[----:B------:R-:W0:Y:S01]  /*04f0*/  LDC.64 R4, c[0x0][0x388] ;  /* 0x0000e200ff047b82 */ /* 0x000e220000000a00 */
[----:B------:R-:W1:Y:S01]  /*0500*/  LDCU.64 UR6, c[0x0][0x380] ;  /* 0x00007000ff0677ac */ /* 0x000e620008000a00 */
[----:B------:R-:W-:Y:S01]  /*0510*/  IMAD R7, R21, R17, R0 ;  /* 0x0000001115077224 */ /* 0x000fe200078e0200 */
[CC--:B------:R-:W-:Y:S02]  /*0520*/  IADD3 R3, PT, PT, R18.reuse, R21.reuse, RZ ;  /* 0x0000001512037210 */ /* 0x0c0fe40007ffe0ff */
[----:B------:R-:W-:-:S03]  /*0530*/  IADD3 R8, P1, PT, R18, R21, RZ ;  /* 0x0000001512087210 */ /* 0x000fc60007f3e0ff */
[----:B------:R-:W2:Y:S01]  /*0540*/  LDC.64 R12, c[0x0][0x380] ;  /* 0x0000e000ff0c7b82 */ /* 0x000ea20000000a00 */
[----:B0-----:R-:W-:-:S04]  /*0550*/  IMAD.WIDE R4, R7, 0x8, R4 ;  /* 0x0000000807047825 */ /* 0x001fc800078e0204 */
[----:B------:R-:W-:Y:S02]  /*0560*/  IMAD.WIDE R6, R17, 0x8, R4 ;  /* 0x0000000811067825 */ /* 0x000fe400078e0204 */
[----:B------:R-:W3:Y:S02]  /*0570*/  LDG.E R4, desc[UR4][R4.64] ;  /* 0x0000000404047981 */ /* 0x000ee4000c1e1900 */
[----:B--2---:R-:W-:Y:S01]  /*0580*/  IMAD.WIDE.U32 R12, R3, 0x8, R12 ;  /* 0x00000008030c7825 */ /* 0x004fe200078e000c */
[----:B------:R-:W-:Y:S02]  /*0590*/  IADD3.X R3, PT, PT, RZ, RZ, RZ, P1, !PT ;  /* 0x000000ffff037210 */ /* 0x000fe40000ffe4ff */
[----:B-1----:R-:W-:-:S03]  /*05a0*/  LEA R2, P1, R8, UR6, 0x3 ;  /* 0x0000000608027c11 */ /* 0x002fc6000f8218ff */
[----:B------:R-:W3:Y:S01]  /*05b0*/  LDG.E R13, desc[UR4][R12.64] ;  /* 0x000000040c0d7981 */ /* 0x000ee2000c1e1900 */
[----:B------:R-:W-:Y:S01]  /*05c0*/  LEA.HI.X R3, R8, UR7, R3, 0x3, P1 ;  /* 0x0000000708037c11 */ /* 0x000fe200088f1c03 */
[C---:B------:R-:W-:Y:S02]  /*05d0*/  IMAD.WIDE R8, R17.reuse, 0x8, R6 ;  /* 0x0000000811087825 */ /* 0x040fe400078e0206 */
[----:B------:R-:W2:Y:S04]  /*05e0*/  LDG.E R6, desc[UR4][R6.64] ;  /* 0x0000000406067981 */ /* 0x000ea8000c1e1900 */
[----:B------:R-:W2:Y:S01]  /*05f0*/  LDG.E R15, desc[UR4][R2.64+0x8] ;  /* 0x00000804020f7981 */ /* 0x000ea2000c1e1900 */
[----:B------:R-:W-:-:S03]  /*0600*/  IMAD.WIDE R10, R17, 0x8, R8 ;  /* 0x00000008110a7825 */ /* 0x000fc600078e0208 */
[----:B------:R-:W4:Y:S04]  /*0610*/  LDG.E R22, desc[UR4][R8.64] ;  /* 0x0000000408167981 */ /* 0x000f28000c1e1900 */
[----:B------:R-:W4:Y:S04]  /*0620*/  LDG.E R20, desc[UR4][R2.64+0x10] ;  /* 0x0000100402147981 */ /* 0x000f28000c1e1900 */
[----:B------:R-:W5:Y:S04]  /*0630*/  LDG.E R26, desc[UR4][R2.64+0x18] ;  /* 0x00001804021a7981 */ /* 0x000f68000c1e1900 */
[----:B------:R-:W5:Y:S01]  /*0640*/  LDG.E R10, desc[UR4][R10.64] ;  /* 0x000000040a0a7981 */ /* 0x000f62000c1e1900 */
[----:B------:R-:W-:Y:S01]  /*0650*/  IADD3 R21, PT, PT, R21, 0x4, RZ ;  /* 0x0000000415157810 */ /* 0x000fe20007ffe0ff */
[----:B---3--:R-:W-:-:S04]  /*0660*/  IMAD R24, R13, R4, R24 ;  /* 0x000000040d187224 */ /* 0x008fc800078e0218 */
[----:B--2---:R-:W-:-:S04]  /*0670*/  IMAD R15, R15, R6, R24 ;  /* 0x000000060f0f7224 */ /* 0x004fc800078e0218 */
[----:B----4-:R-:W-:-:S04]  /*0680*/  IMAD R15, R20, R22, R15 ;  /* 0x00000016140f7224 */ /* 0x010fc800078e020f */
[----:B-----5:R-:W-:-:S07]  /*0690*/  IMAD R24, R26, R10, R15 ;  /* 0x0000000a1a187224 */ /* 0x020fce00078e020f */
.L_x_4:
[----:B------:R-:W-:Y:S05]  /*06a0*/  @!P0 BRA `(.L_x_3) ;  /* 0x00000000007c8947 */ /* 0x000fea0003800000 */
[----:B------:R-:W-:Y:S01]  /*06b0*/  ISETP.NE.AND P1, PT, R14, 0x1, PT ;  /* 0x000000010e00780c */ /* 0x000fe20003f25270 */
[----:B------:R-:W0:Y:S01]  /*06c0*/  LDC.64 R10, c[0x0][0x380] ;  /* 0x0000e000ff0a7b82 */ /* 0x000e220000000a00 */
[----:B------:R-:W-:-:S04]  /*06d0*/  LOP3.LUT R19, R19, 0x1, RZ, 0xc0, !PT ;  /* 0x0000000113137812 */ /* 0x000fc800078ec0ff */
[----:B------:R-:W-:-:S03]  /*06e0*/  ISETP.NE.U32.AND P0, PT, R19, 0x1, PT ;  /* 0x000000011300780c */ /* 0x000fc60003f05070 */
[----:B------:R-:W1:Y:S04]  /*06f0*/  LDC.64 R8, c[0x0][0x388] ;  /* 0x0000e200ff087b82 */ /* 0x000e680000000a00 */
[CC--:B------:R-:W-:Y:S02]  /*0700*/  @P1 IADD3 R13, PT, PT, R18.reuse, R21.reuse, RZ ;  /* 0x00000015120d1210 */ /* 0x0c0fe40007ffe0ff */
[----:B------:R-:W-:Y:S02]  /*0710*/  @P1 IADD3 R12, P2, PT, R18, R21, RZ ;  /* 0x00000015120c1210 */ /* 0x000fe40007f5e0ff */
[----:B------:R-:W2:Y:S02]  /*0720*/  @P1 LDC.64 R2, c[0x0][0x380] ;  /* 0x0000e000ff021b82 */ /* 0x000ea40000000a00 */
[----:B------:R-:W-:-:S06]  /*0730*/  @P1 IADD3.X R14, PT, PT, RZ, RZ, RZ, P2, !PT ;  /* 0x000000ffff0e1210 */ /* 0x000fcc00017fe4ff */
[----:B------:R-:W3:Y:S01]  /*0740*/  LDC.64 R4, c[0x0][0x380] ;  /* 0x0000e000ff047b82 */ /* 0x000ee20000000a00 */
[----:B0-----:R-:W-:-:S04]  /*0750*/  @P1 IMAD.WIDE.U32 R10, R13, 0x8, R10 ;  /* 0x000000080d0a1825 */ /* 0x001fc800078e000a */
[C---:B------:R-:W-:Y:S01]  /*0760*/  @P1 IMAD R13, R21.reuse, R17, R0 ;  /* 0x00000011150d1224 */ /* 0x040fe200078e0200 */
[----:B------:R-:W-:Y:S01]  /*0770*/  @P1 IADD3 R21, PT, PT, R21, 0x2, RZ ;  /* 0x0000000215151810 */ /* 0x000fe20007ffe0ff */
[----:B------:R-:W4:Y:S01]  /*0780*/  @P1 LDG.E R11, desc[UR4][R10.64] ;  /* 0x000000040a0b1981 */ /* 0x000f22000c1e1900 */
[----:B------:R-:W0:Y:S01]  /*0790*/  LDC.64 R6, c[0x0][0x388] ;  /* 0x0000e200ff067b82 */ /* 0x000e220000000a00 */
[----:B-1----:R-:W-:Y:S01]  /*07a0*/  @P1 IMAD.WIDE R8, R13, 0x8, R8 ;  /* 0x000000080d081825 */ /* 0x002fe200078e0208 */
[----:B------:R-:W-:Y:S02]  /*07b0*/  @!P0 IADD3 R15, PT, PT, R18, R21, RZ ;  /* 0x00000015120f8210 */ /* 0x000fe40007ffe0ff */
[----:B--2---:R-:W-:Y:S01]  /*07c0*/  @P1 LEA R2, P2, R12, R2, 0x3 ;  /* 0x000000020c021211 */ /* 0x004fe200078418ff */
[----:B------:R-:W-:-:S03]  /*07d0*/  @!P0 IMAD R21, R21, R17, R0 ;  /* 0x0000001115158224 */ /* 0x000fc600078e0200 */
[----:B------:R-:W-:Y:S01]  /*07e0*/  @P1 LEA.HI.X R3, R12, R3, R14, 0x3, P2 ;  /* 0x000000030c031211 */ /* 0x000fe200010f1c0e */
[----:B------:R-:W-:Y:S01]  /*07f0*/  @P1 IMAD.WIDE R12, R17, 0x8, R8 ;  /* 0x00000008110c1825 */ /* 0x000fe200078e0208 */
[----:B------:R-:W4:Y:S03]  /*0800*/  @P1 LDG.E R14, desc[UR4][R8.64] ;  /* 0x00000004080e1981 */ /* 0x000f26000c1e1900 */
[----:B---3--:R-:W-:Y:S01]  /*0810*/  @!P0 IMAD.WIDE.U32 R4, R15, 0x8, R4 ;  /* 0x000000080f048825 */ /* 0x008fe200078e0004 */
[----:B------:R-:W2:Y:S04]  /*0820*/  @P1 LDG.E R2, desc[UR4][R2.64+0x8] ;  /* 0x0000080402021981 */ /* 0x000ea8000c1e1900 */
[----:B------:R-:W2:Y:S01]  /*0830*/  @P1 LDG.E R12, desc[UR4][R12.64] ;  /* 0x000000040c0c1981 */ /* 0x000ea2000c1e1900 */
[----:B0-----:R-:W-:-:S03]  /*0840*/  @!P0 IMAD.WIDE R6, R21, 0x8, R6 ;  /* 0x0000000815068825 */ /* 0x001fc600078e0206 */
[----:B------:R-:W3:Y:S04]  /*0850*/  @!P0 LDG.E R5, desc[UR4][R4.64] ;  /* 0x0000000404058981 */ /* 0x000ee8000c1e1900 */
[----:B------:R-:W3:Y:S01]  /*0860*/  @!P0 LDG.E R6, desc[UR4][R6.64] ;  /* 0x0000000406068981 */ /* 0x000ee2000c1e1900 */
[----:B----4-:R-:W-:-:S04]  /*0870*/  @P1 IMAD R11, R11, R14, R24 ;  /* 0x0000000e0b0b1224 */ /* 0x010fc800078e0218 */
[----:B--2---:R-:W-:-:S04]  /*0880*/  @P1 IMAD R24, R2, R12, R11 ;  /* 0x0000000c02181224 */ /* 0x004fc800078e020b */
[----:B---3--:R-:W-:-:S07]  /*0890*/  @!P0 IMAD R24, R5, R6, R24 ;  /* 0x0000000605188224 */ /* 0x008fce00078e0218 */
.L_x_3:
[----:B------:R-:W-:-:S07]  /*08a0*/  SHF.R.S32.HI R25, RZ, 0x1f, R24 ;  /* 0x0000001fff197819 */ /* 0x000fce0000011418 */
.L_x_0:
[----:B------:R-:W0:Y:S01]  /*08b0*/  LDC.64 R2, c[0x0][0x390] ;  /* 0x0000e400ff027b82 */ /* 0x000e220000000a00 */
[----:B------:R-:W-:-:S04]  /*08c0*/  IMAD R17, R16, R17, R0 ;  /* 0x0000001110117224 */ /* 0x000fc800078e0200 */
[----:B0-----:R-:W-:-:S05]  /*08d0*/  IMAD.WIDE R2, R17, 0x8, R2 ;  /* 0x0000000811027825 */ /* 0x001fca00078e0202 */
[----:B------:R-:W-:Y:S01]  /*08e0*/  STG.E.64 desc[UR4][R2.64], R24 ;  /* 0x0000001802007986 */ /* 0x000fe2000c101b04 */
[----:B------:R-:W-:Y:S05]  /*08f0*/  EXIT ;  /* 0x000000000000794d */ /* 0x000fea0003800000 */
.L_x_5:
[----:B------:R-:W-:-:S00]  /*0900*/  BRA `(.L_x_5) ;  /* 0xfffffffc00fc7947 */ /* 0x000fc0000383ffff */
[----:B------:R-:W-:-:S00]  /*0910*/  NOP ;  /* 0x0000000000007918 */ /* 0x000fc00000000000 */
        /* <DEDUP_REMOVED lines=14> */
.L_x_6:


//--------------------- .nv.shared.reserved.0     --------------------------
	.section	.nv.shared.reserved.0,"aw",@nobits
	.weak		__nv_reservedSMEM_offset_0_alias
	.size		__nv_reservedSMEM_offset_0_alias, 0, 64
	.other		__nv_reservedSMEM_offset_0_alias,@"STO_CUDA_RESERVED_SHARED STV_DEFAULT"
__nv_reservedSMEM_offset_0_alias:
	.zero		0
	.zero		64


//--------------------- .nv.constant0._Z15gpu_matrix_multPlS_S_iii --------------------------
	.section	.nv.constant0._Z15gpu_matrix_multPlS_S_iii,"a",@progbits
	.sectionflags	@""
	.align	4
.nv.constant0._Z15gpu_matrix_multPlS_S_iii:
	.zero		932


//--------------------- SYMBOLS --------------------------

	.type		.nv.reservedSmem.offset0,@object
	.size		.nv.reservedSmem.offset0,0x4
